//
// Generated by NVIDIA NVVM Compiler
//
// Compiler Build ID: CL-36424714
// Cuda compilation tools, release 13.0, V13.0.88
// Based on NVVM 20.0.0
//

.version 9.0
.target sm_100
.address_size 64

	// .globl	_Z5emptymPc

.visible .entry _Z5emptymPc(
	.param .u64 _Z5emptymPc_param_0,
	.param .u64 .ptr .align 1 _Z5emptymPc_param_1
)
{


	ret;

}


// ===== COMPILED SASS (sm_100) =====

	.target	sm_100

	.elftype	@"ET_EXEC"


//--------------------- .note.nv.tkinfo           --------------------------
	.section	.note.nv.tkinfo,"",@"SHT_NOTE"
	.sectionflags	@"SHF_NOTE_NV_TKINFO"
	.tkinfo
        /*0018*/ 	.word	0x00000002
        /*0030*/ 	.string	""
        /*0030*/ 	.string	"ptxas"
        /*0030*/ 	.string	"Cuda compilation tools, release 13.0, V13.0.88"
        /*0030*/ 	.string	"Build cuda_13.0.r13.0/compiler.36424714_0"
        /*0030*/ 	.string	"-arch sm_100 -m 64 "



//--------------------- .note.nv.cuinfo           --------------------------
	.section	.note.nv.cuinfo,"",@"SHT_NOTE"
	.sectionflags	@"SHF_NOTE_NV_CUINFO"
        /*0018*/ 	.short	0x0002
        /*001a*/ 	.short	0x0064
        /*001c*/ 	.short	0x0082
	.zero		2


//--------------------- .nv.info                  --------------------------
	.section	.nv.info,"",@"SHT_CUDA_INFO"
	.align	4


	//----- nvinfo : EIATTR_REGCOUNT
	.align		4
        /*0000*/ 	.byte	0x04, 0x2f
        /*0002*/ 	.short	(.L_1 - .L_0)
	.align		4
.L_0:
        /*0004*/ 	.word	index@(_Z5emptymPc)
        /*0008*/ 	.word	0x00000004


	//----- nvinfo : EIATTR_FRAME_SIZE
	.align		4
.L_1:
        /*000c*/ 	.byte	0x04, 0x11
        /*000e*/ 	.short	(.L_3 - .L_2)
	.align		4
.L_2:
        /*0010*/ 	.word	index@(_Z5emptymPc)
        /*0014*/ 	.word	0x00000000


	//----- nvinfo : EIATTR_MIN_STACK_SIZE
	.align		4
.L_3:
        /*0018*/ 	.byte	0x04, 0x12
        /*001a*/ 	.short	(.L_5 - .L_4)
	.align		4
.L_4:
        /*001c*/ 	.word	index@(_Z5emptymPc)
        /*0020*/ 	.word	0x00000000
.L_5:


//--------------------- .nv.compat                --------------------------
	.section	.nv.compat,"",@"SHT_CUDA_COMPAT_INFO"
	.align	4
        /*0000*/ 	.byte	0x02, 0x09, 0x00, 0x00, 0x02, 0x02, 0x01, 0x00, 0x02, 0x05, 0x05, 0x00, 0x03, 0x07, 0x01, 0x01
        /*0010*/ 	.byte	0x02, 0x03, 0x00, 0x00, 0x02, 0x06, 0x01, 0x00, 0x04, 0x0b, 0x08, 0x00, 0x09, 0x00, 0x00, 0x00
        /*0020*/ 	.byte	0x00, 0x00, 0x00, 0x00


//--------------------- .nv.info._Z5emptymPc      --------------------------
	.section	.nv.info._Z5emptymPc,"",@"SHT_CUDA_INFO"
	.sectionflags	@""
	.align	4


	//----- nvinfo : EIATTR_CUDA_API_VERSION
	.align		4
        /*0000*/ 	.byte	0x04, 0x37
        /*0002*/ 	.short	(.L_7 - .L_6)
.L_6:
        /*0004*/ 	.word	0x00000082


	//----- nvinfo : EIATTR_KPARAM_INFO
	.align		4
.L_7:
        /*0008*/ 	.byte	0x04, 0x17
        /*000a*/ 	.short	(.L_9 - .L_8)
.L_8:
        /*000c*/ 	.word	0x00000000
        /*0010*/ 	.short	0x0001
        /*0012*/ 	.short	0x0008
        /*0014*/ 	.byte	0x00, 0xf5, 0x21, 0x00


	//----- nvinfo : EIATTR_KPARAM_INFO
	.align		4
.L_9:
        /*0018*/ 	.byte	0x04, 0x17
        /*001a*/ 	.short	(.L_11 - .L_10)
.L_10:
        /*001c*/ 	.word	0x00000000
        /*0020*/ 	.short	0x0000
        /*0022*/ 	.short	0x0000
        /*0024*/ 	.byte	0x00, 0xf0, 0x21, 0x00


	//----- nvinfo : EIATTR_SPARSE_MMA_MASK
	.align		4
.L_11:
        /*0028*/ 	.byte	0x03, 0x50
        /*002a*/ 	.short	0x0000


	//----- nvinfo : EIATTR_MAXREG_COUNT
	.align		4
        /*002c*/ 	.byte	0x03, 0x1b
        /*002e*/ 	.short	0x00ff


	//----- nvinfo : EIATTR_MERCURY_ISA_VERSION
	.align		4
        /*0030*/ 	.byte	0x03, 0x5f
        /*0032*/ 	.short	0x0101


	//----- nvinfo : EIATTR_VRC_CTA_INIT_COUNT
	.align		4
        /*0034*/ 	.byte	0x02, 0x4a
	.zero		1
	.zero		1


	//----- nvinfo : EIATTR_EXIT_INSTR_OFFSETS
	.align		4
        /*0038*/ 	.byte	0x04, 0x1c
        /*003a*/ 	.short	(.L_13 - .L_12)


	//   ....[0]....
.L_12:
        /*003c*/ 	.word	0x00000010


	//----- nvinfo : EIATTR_CBANK_PARAM_SIZE
	.align		4
.L_13:
        /*0040*/ 	.byte	0x03, 0x19
        /*0042*/ 	.short	0x0010


	//----- nvinfo : EIATTR_PARAM_CBANK
	.align		4
        /*0044*/ 	.byte	0x04, 0x0a
        /*0046*/ 	.short	(.L_15 - .L_14)
	.align		4
.L_14:
        /*0048*/ 	.word	index@(.nv.constant0._Z5emptymPc)
        /*004c*/ 	.short	0x0380
        /*004e*/ 	.short	0x0010


	//----- nvinfo : EIATTR_SW_WAR
	.align		4
.L_15:
        /*0050*/ 	.byte	0x04, 0x36
        /*0052*/ 	.short	(.L_17 - .L_16)
.L_16:
        /*0054*/ 	.word	0x00000008
.L_17:


//--------------------- .nv.callgraph             --------------------------
	.section	.nv.callgraph,"",@"SHT_CUDA_CALLGRAPH"
	.align	4
	.sectionentsize	8
	.align		4
        /*0000*/ 	.word	0x00000000
	.align		4
        /*0004*/ 	.word	0xffffffff
	.align		4
        /*0008*/ 	.word	0x00000000
	.align		4
        /*000c*/ 	.word	0xfffffffe
	.align		4
        /*0010*/ 	.word	0x00000000
	.align		4
        /*0014*/ 	.word	0xfffffffd
	.align		4
        /*0018*/ 	.word	0x00000000
	.align		4
        /*001c*/ 	.word	0xfffffffc


//--------------------- .text._Z5emptymPc         --------------------------
	.section	.text._Z5emptymPc,"ax",@progbits
	.align	128
        .global         _Z5emptymPc
        .type           _Z5emptymPc,@function
        .size           _Z5emptymPc,(.L_x_1 - _Z5emptymPc)
        .other          _Z5emptymPc,@"STO_CUDA_ENTRY STV_DEFAULT"
_Z5emptymPc:
.text._Z5emptymPc:
[----:B------:R-:W-:Y:S01]  /*0000*/  LDC R1, c[0x0][0x37c] ;  /* 0x0000df00ff017b82 */ /* 0x000fe20000000800 */
[----:B------:R-:W-:Y:S05]  /*0010*/  EXIT ;  /* 0x000000000000794d */ /* 0x000fea0003800000 */
.L_x_0:
[----:B------:R-:W-:-:S00]  /*0020*/  BRA `(.L_x_0) ;  /* 0xfffffffc00fc7947 */ /* 0x000fc0000383ffff */
[----:B------:R-:W-:-:S00]  /*0030*/  NOP ;  /* 0x0000000000007918 */ /* 0x000fc00000000000 */
        /* <DEDUP_REMOVED lines=12> */
.L_x_1:


//--------------------- .nv.shared.reserved.0     --------------------------
	.section	.nv.shared.reserved.0,"aw",@nobits
	.weak		__nv_reservedSMEM_offset_0_alias
	.size		__nv_reservedSMEM_offset_0_alias, 0, 64
	.other		__nv_reservedSMEM_offset_0_alias,@"STO_CUDA_RESERVED_SHARED STV_DEFAULT"
__nv_reservedSMEM_offset_0_alias:
	.zero		0
	.zero		64


//--------------------- .nv.constant0._Z5emptymPc --------------------------
	.section	.nv.constant0._Z5emptymPc,"a",@progbits
	.sectionflags	@""
	.align	4
.nv.constant0._Z5emptymPc:
	.zero		912


//--------------------- SYMBOLS --------------------------

	.type		.nv.reservedSmem.offset0,@object
	.size		.nv.reservedSmem.offset0,0x4
